//
// Generated by NVIDIA NVVM Compiler
//
// Compiler Build ID: CL-36424714
// Cuda compilation tools, release 13.0, V13.0.88
// Based on NVVM 20.0.0
//

.version 9.0
.target sm_100
.address_size 64

	// .globl	_Z3addPfS_S_

.visible .entry _Z3addPfS_S_(
	.param .u64 .ptr .align 1 _Z3addPfS_S__param_0,
	.param .u64 .ptr .align 1 _Z3addPfS_S__param_1,
	.param .u64 .ptr .align 1 _Z3addPfS_S__param_2
)
{
	.reg .pred 	%p<7>;
	.reg .b32 	%r<30>;
	.reg .b32 	%f<16>;
	.reg .b64 	%rd<25>;

	ld.param.u64 	%rd4, [_Z3addPfS_S__param_0];
	ld.param.u64 	%rd5, [_Z3addPfS_S__param_1];
	ld.param.u64 	%rd6, [_Z3addPfS_S__param_2];
	cvta.to.global.u64 	%rd1, %rd6;
	cvta.to.global.u64 	%rd2, %rd5;
	cvta.to.global.u64 	%rd3, %rd4;
	mov.u32 	%r12, %ctaid.x;
	mov.u32 	%r13, %ntid.x;
	mov.u32 	%r14, %tid.x;
	mad.lo.s32 	%r28, %r12, %r13, %r14;
	mov.u32 	%r15, %nctaid.x;
	mul.lo.s32 	%r2, %r13, %r15;
	setp.gt.s32 	%p1, %r28, 1048575;
	@%p1 bra 	$L__BB0_7;
	add.s32 	%r16, %r28, %r2;
	max.s32 	%r17, %r16, 1048576;
	setp.lt.s32 	%p2, %r16, 1048576;
	selp.u32 	%r18, 1, 0, %p2;
	add.s32 	%r19, %r16, %r18;
	sub.s32 	%r20, %r17, %r19;
	div.u32 	%r21, %r20, %r2;
	add.s32 	%r3, %r21, %r18;
	and.b32  	%r22, %r3, 3;
	setp.eq.s32 	%p3, %r22, 3;
	@%p3 bra 	$L__BB0_4;
	add.s32 	%r23, %r3, 1;
	and.b32  	%r24, %r23, 3;
	neg.s32 	%r26, %r24;
$L__BB0_3:
	.pragma "nounroll";
	mul.wide.s32 	%rd7, %r28, 4;
	add.s64 	%rd8, %rd1, %rd7;
	add.s64 	%rd9, %rd2, %rd7;
	add.s64 	%rd10, %rd3, %rd7;
	ld.global.f32 	%f1, [%rd10];
	ld.global.f32 	%f2, [%rd9];
	add.f32 	%f3, %f1, %f2;
	st.global.f32 	[%rd8], %f3;
	add.s32 	%r28, %r28, %r2;
	add.s32 	%r26, %r26, 1;
	setp.ne.s32 	%p4, %r26, 0;
	@%p4 bra 	$L__BB0_3;
$L__BB0_4:
	setp.lt.u32 	%p5, %r3, 3;
	@%p5 bra 	$L__BB0_7;
	mul.wide.s32 	%rd15, %r2, 4;
	shl.b32 	%r25, %r2, 2;
$L__BB0_6:
	mul.wide.s32 	%rd11, %r28, 4;
	add.s64 	%rd12, %rd3, %rd11;
	ld.global.f32 	%f4, [%rd12];
	add.s64 	%rd13, %rd2, %rd11;
	ld.global.f32 	%f5, [%rd13];
	add.f32 	%f6, %f4, %f5;
	add.s64 	%rd14, %rd1, %rd11;
	st.global.f32 	[%rd14], %f6;
	add.s64 	%rd16, %rd12, %rd15;
	ld.global.f32 	%f7, [%rd16];
	add.s64 	%rd17, %rd13, %rd15;
	ld.global.f32 	%f8, [%rd17];
	add.f32 	%f9, %f7, %f8;
	add.s64 	%rd18, %rd14, %rd15;
	st.global.f32 	[%rd18], %f9;
	add.s64 	%rd19, %rd16, %rd15;
	ld.global.f32 	%f10, [%rd19];
	add.s64 	%rd20, %rd17, %rd15;
	ld.global.f32 	%f11, [%rd20];
	add.f32 	%f12, %f10, %f11;
	add.s64 	%rd21, %rd18, %rd15;
	st.global.f32 	[%rd21], %f12;
	add.s64 	%rd22, %rd19, %rd15;
	ld.global.f32 	%f13, [%rd22];
	add.s64 	%rd23, %rd20, %rd15;
	ld.global.f32 	%f14, [%rd23];
	add.f32 	%f15, %f13, %f14;
	add.s64 	%rd24, %rd21, %rd15;
	st.global.f32 	[%rd24], %f15;
	add.s32 	%r28, %r25, %r28;
	setp.lt.s32 	%p6, %r28, 1048576;
	@%p6 bra 	$L__BB0_6;
$L__BB0_7:
	ret;

}


// ===== COMPILED SASS (sm_100) =====

	.target	sm_100

	.elftype	@"ET_EXEC"


//--------------------- .note.nv.tkinfo           --------------------------
	.section	.note.nv.tkinfo,"",@"SHT_NOTE"
	.sectionflags	@"SHF_NOTE_NV_TKINFO"
	.tkinfo
        /*0018*/ 	.word	0x00000002
        /*0030*/ 	.string	""
        /*0030*/ 	.string	"ptxas"
        /*0030*/ 	.string	"Cuda compilation tools, release 13.0, V13.0.88"
        /*0030*/ 	.string	"Build cuda_13.0.r13.0/compiler.36424714_0"
        /*0030*/ 	.string	"-arch sm_100 -m 64 "



//--------------------- .note.nv.cuinfo           --------------------------
	.section	.note.nv.cuinfo,"",@"SHT_NOTE"
	.sectionflags	@"SHF_NOTE_NV_CUINFO"
        /*0018*/ 	.short	0x0002
        /*001a*/ 	.short	0x0064
        /*001c*/ 	.short	0x0082
	.zero		2


//--------------------- .nv.info                  --------------------------
	.section	.nv.info,"",@"SHT_CUDA_INFO"
	.align	4


	//----- nvinfo : EIATTR_REGCOUNT
	.align		4
        /*0000*/ 	.byte	0x04, 0x2f
        /*0002*/ 	.short	(.L_1 - .L_0)
	.align		4
.L_0:
        /*0004*/ 	.word	index@(_Z3addPfS_S_)
        /*0008*/ 	.word	0x0000001a


	//----- nvinfo : EIATTR_FRAME_SIZE
	.align		4
.L_1:
        /*000c*/ 	.byte	0x04, 0x11
        /*000e*/ 	.short	(.L_3 - .L_2)
	.align		4
.L_2:
        /*0010*/ 	.word	index@(_Z3addPfS_S_)
        /*0014*/ 	.word	0x00000000


	//----- nvinfo : EIATTR_MIN_STACK_SIZE
	.align		4
.L_3:
        /*0018*/ 	.byte	0x04, 0x12
        /*001a*/ 	.short	(.L_5 - .L_4)
	.align		4
.L_4:
        /*001c*/ 	.word	index@(_Z3addPfS_S_)
        /*0020*/ 	.word	0x00000000
.L_5:


//--------------------- .nv.compat                --------------------------
	.section	.nv.compat,"",@"SHT_CUDA_COMPAT_INFO"
	.align	4
        /*0000*/ 	.byte	0x02, 0x09, 0x00, 0x00, 0x02, 0x02, 0x01, 0x00, 0x02, 0x05, 0x05, 0x00, 0x03, 0x07, 0x01, 0x01
        /*0010*/ 	.byte	0x02, 0x03, 0x00, 0x00, 0x02, 0x06, 0x01, 0x00, 0x04, 0x0b, 0x08, 0x00, 0x09, 0x00, 0x00, 0x00
        /*0020*/ 	.byte	0x00, 0x00, 0x00, 0x00


//--------------------- .nv.info._Z3addPfS_S_     --------------------------
	.section	.nv.info._Z3addPfS_S_,"",@"SHT_CUDA_INFO"
	.sectionflags	@""
	.align	4


	//----- nvinfo : EIATTR_CUDA_API_VERSION
	.align		4
        /*0000*/ 	.byte	0x04, 0x37
        /*0002*/ 	.short	(.L_7 - .L_6)
.L_6:
        /*0004*/ 	.word	0x00000082


	//----- nvinfo : EIATTR_KPARAM_INFO
	.align		4
.L_7:
        /*0008*/ 	.byte	0x04, 0x17
        /*000a*/ 	.short	(.L_9 - .L_8)
.L_8:
        /*000c*/ 	.word	0x00000000
        /*0010*/ 	.short	0x0002
        /*0012*/ 	.short	0x0010
        /*0014*/ 	.byte	0x00, 0xf5, 0x21, 0x00


	//----- nvinfo : EIATTR_KPARAM_INFO
	.align		4
.L_9:
        /*0018*/ 	.byte	0x04, 0x17
        /*001a*/ 	.short	(.L_11 - .L_10)
.L_10:
        /*001c*/ 	.word	0x00000000
        /*0020*/ 	.short	0x0001
        /*0022*/ 	.short	0x0008
        /*0024*/ 	.byte	0x00, 0xf5, 0x21, 0x00


	//----- nvinfo : EIATTR_KPARAM_INFO
	.align		4
.L_11:
        /*0028*/ 	.byte	0x04, 0x17
        /*002a*/ 	.short	(.L_13 - .L_12)
.L_12:
        /*002c*/ 	.word	0x00000000
        /*0030*/ 	.short	0x0000
        /*0032*/ 	.short	0x0000
        /*0034*/ 	.byte	0x00, 0xf5, 0x21, 0x00


	//----- nvinfo : EIATTR_SPARSE_MMA_MASK
	.align		4
.L_13:
        /*0038*/ 	.byte	0x03, 0x50
        /*003a*/ 	.short	0x0000


	//----- nvinfo : EIATTR_MAXREG_COUNT
	.align		4
        /*003c*/ 	.byte	0x03, 0x1b
        /*003e*/ 	.short	0x00ff


	//----- nvinfo : EIATTR_MERCURY_ISA_VERSION
	.align		4
        /*0040*/ 	.byte	0x03, 0x5f
        /*0042*/ 	.short	0x0101


	//----- nvinfo : EIATTR_VRC_CTA_INIT_COUNT
	.align		4
        /*0044*/ 	.byte	0x02, 0x4a
	.zero		1
	.zero		1


	//----- nvinfo : EIATTR_EXIT_INSTR_OFFSETS
	.align		4
        /*0048*/ 	.byte	0x04, 0x1c
        /*004a*/ 	.short	(.L_15 - .L_14)


	//   ....[0]....
.L_14:
        /*004c*/ 	.word	0x00000080


	//   ....[1]....
        /*0050*/ 	.word	0x00000390


	//   ....[2]....
        /*0054*/ 	.word	0x000005c0


	//----- nvinfo : EIATTR_CRS_STACK_SIZE
	.align		4
.L_15:
        /*0058*/ 	.byte	0x04, 0x1e
        /*005a*/ 	.short	(.L_17 - .L_16)
.L_16:
        /*005c*/ 	.word	0x00000000


	//----- nvinfo : EIATTR_CBANK_PARAM_SIZE
	.align		4
.L_17:
        /*0060*/ 	.byte	0x03, 0x19
        /*0062*/ 	.short	0x0018


	//----- nvinfo : EIATTR_PARAM_CBANK
	.align		4
        /*0064*/ 	.byte	0x04, 0x0a
        /*0066*/ 	.short	(.L_19 - .L_18)
	.align		4
.L_18:
        /*0068*/ 	.word	index@(.nv.constant0._Z3addPfS_S_)
        /*006c*/ 	.short	0x0380
        /*006e*/ 	.short	0x0018


	//----- nvinfo : EIATTR_SW_WAR
	.align		4
.L_19:
        /*0070*/ 	.byte	0x04, 0x36
        /*0072*/ 	.short	(.L_21 - .L_20)
.L_20:
        /*0074*/ 	.word	0x00000008
.L_21:


//--------------------- .nv.callgraph             --------------------------
	.section	.nv.callgraph,"",@"SHT_CUDA_CALLGRAPH"
	.align	4
	.sectionentsize	8
	.align		4
        /*0000*/ 	.word	0x00000000
	.align		4
        /*0004*/ 	.word	0xffffffff
	.align		4
        /*0008*/ 	.word	0x00000000
	.align		4
        /*000c*/ 	.word	0xfffffffe
	.align		4
        /*0010*/ 	.word	0x00000000
	.align		4
        /*0014*/ 	.word	0xfffffffd
	.align		4
        /*0018*/ 	.word	0x00000000
	.align		4
        /*001c*/ 	.word	0xfffffffc


//--------------------- .text._Z3addPfS_S_        --------------------------
	.section	.text._Z3addPfS_S_,"ax",@progbits
	.align	128
        .global         _Z3addPfS_S_
        .type           _Z3addPfS_S_,@function
        .size           _Z3addPfS_S_,(.L_x_5 - _Z3addPfS_S_)
        .other          _Z3addPfS_S_,@"STO_CUDA_ENTRY STV_DEFAULT"
_Z3addPfS_S_:
.text._Z3addPfS_S_:
[----:B------:R-:W-:Y:S01]  /*0000*/  LDC R1, c[0x0][0x37c] ;  /* 0x0000df00ff017b82 */ /* 0x000fe20000000800 */
[----:B------:R-:W0:Y:S07]  /*0010*/  S2R R3, SR_TID.X ;  /* 0x0000000000037919 */ /* 0x000e2e0000002100 */
[----:B------:R-:W0:Y:S08]  /*0020*/  S2UR UR4, SR_CTAID.X ;  /* 0x00000000000479c3 */ /* 0x000e300000002500 */
[----:B------:R-:W0:Y:S01]  /*0030*/  LDC R0, c[0x0][0x360] ;  /* 0x0000d800ff007b82 */ /* 0x000e220000000800 */
[----:B------:R-:W1:Y:S01]  /*0040*/  LDCU UR5, c[0x0][0x370] ;  /* 0x00006e00ff0577ac */ /* 0x000e620008000800 */
[----:B0-----:R-:W-:-:S02]  /*0050*/  IMAD R3, R0, UR4, R3 ;  /* 0x0000000400037c24 */ /* 0x001fc4000f8e0203 */
[----:B-1----:R-:W-:-:S03]  /*0060*/  IMAD R0, R0, UR5, RZ ;  /* 0x0000000500007c24 */ /* 0x002fc6000f8e02ff */
[----:B------:R-:W-:-:S13]  /*0070*/  ISETP.GT.AND P0, PT, R3, 0xfffff, PT ;  /* 0x000fffff0300780c */ /* 0x000fda0003f04270 */
[----:B------:R-:W-:Y:S05]  /*0080*/  @P0 EXIT ;  /* 0x000000000000094d */ /* 0x000fea0003800000 */
[----:B------:R-:W0:Y:S01]  /*0090*/  I2F.U32.RP R8, R0 ;  /* 0x0000000000087306 */ /* 0x000e220000209000 */
[----:B------:R-:W-:Y:S01]  /*00a0*/  IADD3 R2, PT, PT, R0, R3, RZ ;  /* 0x0000000300027210 */ /* 0x000fe20007ffe0ff */
[----:B------:R-:W1:Y:S01]  /*00b0*/  LDCU.64 UR4, c[0x0][0x358] ;  /* 0x00006b00ff0477ac */ /* 0x000e620008000a00 */
[----:B------:R-:W-:Y:S01]  /*00c0*/  IADD3 R9, PT, PT, RZ, -R0, RZ ;  /* 0x80000000ff097210 */ /* 0x000fe20007ffe0ff */
[----:B------:R-:W-:Y:S01]  /*00d0*/  BSSY.RECONVERGENT B0, `(.L_x_0) ;  /* 0x000002b000007945 */ /* 0x000fe20003800200 */
[C---:B------:R-:W-:Y:S02]  /*00e0*/  ISETP.GE.AND P0, PT, R2.reuse, 0x100000, PT ;  /* 0x001000000200780c */ /* 0x040fe40003f06270 */
[----:B------:R-:W-:Y:S02]  /*00f0*/  VIMNMX R7, PT, PT, R2, 0x100000, !PT ;  /* 0x0010000002077848 */ /* 0x000fe40007fe0100 */
[----:B------:R-:W-:Y:S02]  /*0100*/  SEL R6, RZ, 0x1, P0 ;  /* 0x00000001ff067807 */ /* 0x000fe40000000000 */
[----:B------:R-:W-:-:S02]  /*0110*/  ISETP.NE.U32.AND P2, PT, R0, RZ, PT ;  /* 0x000000ff0000720c */ /* 0x000fc40003f45070 */
[----:B------:R-:W-:Y:S01]  /*0120*/  IADD3 R7, PT, PT, R7, -R2, -R6 ;  /* 0x8000000207077210 */ /* 0x000fe20007ffe806 */
[----:B0-----:R-:W0:Y:S02]  /*0130*/  MUFU.RCP R8, R8 ;  /* 0x0000000800087308 */ /* 0x001e240000001000 */
[----:B0-----:R-:W-:-:S06]  /*0140*/  IADD3 R4, PT, PT, R8, 0xffffffe, RZ ;  /* 0x0ffffffe08047810 */ /* 0x001fcc0007ffe0ff */
[----:B------:R0:W2:Y:S02]  /*0150*/  F2I.FTZ.U32.TRUNC.NTZ R5, R4 ;  /* 0x0000000400057305 */ /* 0x0000a4000021f000 */
[----:B0-----:R-:W-:Y:S02]  /*0160*/  HFMA2 R4, -RZ, RZ, 0, 0 ;  /* 0x00000000ff047431 */ /* 0x001fe400000001ff */
[----:B--2---:R-:W-:-:S04]  /*0170*/  IMAD R9, R9, R5, RZ ;  /* 0x0000000509097224 */ /* 0x004fc800078e02ff */
[----:B------:R-:W-:-:S06]  /*0180*/  IMAD.HI.U32 R8, R5, R9, R4 ;  /* 0x0000000905087227 */ /* 0x000fcc00078e0004 */
[----:B------:R-:W-:-:S05]  /*0190*/  IMAD.HI.U32 R5, R8, R7, RZ ;  /* 0x0000000708057227 */ /* 0x000fca00078e00ff */
[----:B------:R-:W-:-:S05]  /*01a0*/  IADD3 R2, PT, PT, -R5, RZ, RZ ;  /* 0x000000ff05027210 */ /* 0x000fca0007ffe1ff */
[----:B------:R-:W-:-:S05]  /*01b0*/  IMAD R7, R0, R2, R7 ;  /* 0x0000000200077224 */ /* 0x000fca00078e0207 */
[----:B------:R-:W-:-:S13]  /*01c0*/  ISETP.GE.U32.AND P0, PT, R7, R0, PT ;  /* 0x000000000700720c */ /* 0x000fda0003f06070 */
[----:B------:R-:W-:Y:S02]  /*01d0*/  @P0 IADD3 R7, PT, PT, -R0, R7, RZ ;  /* 0x0000000700070210 */ /* 0x000fe40007ffe1ff */
[----:B------:R-:W-:Y:S02]  /*01e0*/  @P0 IADD3 R5, PT, PT, R5, 0x1, RZ ;  /* 0x0000000105050810 */ /* 0x000fe40007ffe0ff */
[----:B------:R-:W-:-:S13]  /*01f0*/  ISETP.GE.U32.AND P1, PT, R7, R0, PT ;  /* 0x000000000700720c */ /* 0x000fda0003f26070 */
[----:B------:R-:W-:Y:S02]  /*0200*/  @P1 IADD3 R5, PT, PT, R5, 0x1, RZ ;  /* 0x0000000105051810 */ /* 0x000fe40007ffe0ff */
[----:B------:R-:W-:-:S04]  /*0210*/  @!P2 LOP3.LUT R5, RZ, R0, RZ, 0x33, !PT ;  /* 0x00000000ff05a212 */ /* 0x000fc800078e33ff */
[----:B------:R-:W-:-:S04]  /*0220*/  IADD3 R2, PT, PT, R6, R5, RZ ;  /* 0x0000000506027210 */ /* 0x000fc80007ffe0ff */
[C---:B------:R-:W-:Y:S02]  /*0230*/  LOP3.LUT R4, R2.reuse, 0x3, RZ, 0xc0, !PT ;  /* 0x0000000302047812 */ /* 0x040fe400078ec0ff */
[----:B------:R-:W-:Y:S02]  /*0240*/  ISETP.GE.U32.AND P1, PT, R2, 0x3, PT ;  /* 0x000000030200780c */ /* 0x000fe40003f26070 */
[----:B------:R-:W-:-:S13]  /*0250*/  ISETP.NE.AND P0, PT, R4, 0x3, PT ;  /* 0x000000030400780c */ /* 0x000fda0003f05270 */
[----:B-1----:R-:W-:Y:S05]  /*0260*/  @!P0 BRA `(.L_x_1) ;  /* 0x0000000000448947 */ /* 0x002fea0003800000 */
[----:B------:R-:W0:Y:S01]  /*0270*/  LDC.64 R4, c[0x0][0x390] ;  /* 0x0000e400ff047b82 */ /* 0x000e220000000a00 */
[----:B------:R-:W-:-:S04]  /*0280*/  IADD3 R2, PT, PT, R2, 0x1, RZ ;  /* 0x0000000102027810 */ /* 0x000fc80007ffe0ff */
[----:B------:R-:W-:-:S03]  /*0290*/  LOP3.LUT R2, R2, 0x3, RZ, 0xc0, !PT ;  /* 0x0000000302027812 */ /* 0x000fc600078ec0ff */
[----:B------:R-:W1:Y:S01]  /*02a0*/  LDC.64 R6, c[0x0][0x380] ;  /* 0x0000e000ff067b82 */ /* 0x000e620000000a00 */
[----:B------:R-:W-:-:S07]  /*02b0*/  IADD3 R2, PT, PT, -R2, RZ, RZ ;  /* 0x000000ff02027210 */ /* 0x000fce0007ffe1ff */
[----:B------:R-:W2:Y:S02]  /*02c0*/  LDC.64 R8, c[0x0][0x388] ;  /* 0x0000e200ff087b82 */ /* 0x000ea40000000a00 */
.L_x_2:
[----:B--2---:R-:W-:-:S04]  /*02d0*/  IMAD.WIDE R12, R3, 0x4, R8 ;  /* 0x00000004030c7825 */ /* 0x004fc800078e0208 */
[C---:B-1----:R-:W-:Y:S02]  /*02e0*/  IMAD.WIDE R14, R3.reuse, 0x4, R6 ;  /* 0x00000004030e7825 */ /* 0x042fe400078e0206 */
[----:B------:R-:W2:Y:S04]  /*02f0*/  LDG.E R13, desc[UR4][R12.64] ;  /* 0x000000040c0d7981 */ /* 0x000ea8000c1e1900 */
[----:B------:R-:W2:Y:S01]  /*0300*/  LDG.E R14, desc[UR4][R14.64] ;  /* 0x000000040e0e7981 */ /* 0x000ea2000c1e1900 */
[----:B0--3--:R-:W-:Y:S01]  /*0310*/  IMAD.WIDE R10, R3, 0x4, R4 ;  /* 0x00000004030a7825 */ /* 0x009fe200078e0204 */
[----:B------:R-:W-:Y:S02]  /*0320*/  IADD3 R2, PT, PT, R2, 0x1, RZ ;  /* 0x0000000102027810 */ /* 0x000fe40007ffe0ff */
[----:B------:R-:W-:-:S02]  /*0330*/  IADD3 R3, PT, PT, R0, R3, RZ ;  /* 0x0000000300037210 */ /* 0x000fc40007ffe0ff */
[----:B------:R-:W-:Y:S01]  /*0340*/  ISETP.NE.AND P0, PT, R2, RZ, PT ;  /* 0x000000ff0200720c */ /* 0x000fe20003f05270 */
[----:B--2---:R-:W-:-:S05]  /*0350*/  FADD R17, R14, R13 ;  /* 0x0000000d0e117221 */ /* 0x004fca0000000000 */
[----:B------:R3:W-:Y:S07]  /*0360*/  STG.E desc[UR4][R10.64], R17 ;  /* 0x000000110a007986 */ /* 0x0007ee000c101904 */
[----:B------:R-:W-:Y:S05]  /*0370*/  @P0 BRA `(.L_x_2) ;  /* 0xfffffffc00d40947 */ /* 0x000fea000383ffff */
.L_x_1:
[----:B------:R-:W-:Y:S05]  /*0380*/  BSYNC.RECONVERGENT B0 ;  /* 0x0000000000007941 */ /* 0x000fea0003800200 */
.L_x_0:
[----:B------:R-:W-:Y:S05]  /*0390*/  @!P1 EXIT ;  /* 0x000000000000994d */ /* 0x000fea0003800000 */
.L_x_3:
[----:B------:R-:W3:Y:S08]  /*03a0*/  LDC.64 R4, c[0x0][0x380] ;  /* 0x0000e000ff047b82 */ /* 0x000ef00000000a00 */
[----:B------:R-:W0:Y:S01]  /*03b0*/  LDC.64 R6, c[0x0][0x388] ;  /* 0x0000e200ff067b82 */ /* 0x000e220000000a00 */
[----:B---3--:R-:W-:-:S07]  /*03c0*/  IMAD.WIDE R10, R3, 0x4, R4 ;  /* 0x00000004030a7825 */ /* 0x008fce00078e0204 */
[----:B------:R-:W1:Y:S01]  /*03d0*/  LDC.64 R4, c[0x0][0x390] ;  /* 0x0000e400ff047b82 */ /* 0x000e620000000a00 */
[----:B--2---:R-:W2:Y:S01]  /*03e0*/  LDG.E R2, desc[UR4][R10.64] ;  /* 0x000000040a027981 */ /* 0x004ea2000c1e1900 */
[----:B0-----:R-:W-:-:S05]  /*03f0*/  IMAD.WIDE R12, R3, 0x4, R6 ;  /* 0x00000004030c7825 */ /* 0x001fca00078e0206 */
[----:B------:R-:W2:Y:S01]  /*0400*/  LDG.E R7, desc[UR4][R12.64] ;  /* 0x000000040c077981 */ /* 0x000ea2000c1e1900 */
[----:B-1----:R-:W-:-:S04]  /*0410*/  IMAD.WIDE R16, R3, 0x4, R4 ;  /* 0x0000000403107825 */ /* 0x002fc800078e0204 */
[----:B------:R-:W-:-:S04]  /*0420*/  IMAD.WIDE R4, R0, 0x4, R10 ;  /* 0x0000000400047825 */ /* 0x000fc800078e020a */
[----:B--2---:R-:W-:Y:S01]  /*0430*/  FADD R19, R2, R7 ;  /* 0x0000000702137221 */ /* 0x004fe20000000000 */
[----:B------:R-:W-:-:S04]  /*0440*/  IMAD.WIDE R6, R0, 0x4, R12 ;  /* 0x0000000400067825 */ /* 0x000fc800078e020c */
[----:B------:R0:W-:Y:S04]  /*0450*/  STG.E desc[UR4][R16.64], R19 ;  /* 0x0000001310007986 */ /* 0x0001e8000c101904 */
[----:B------:R-:W2:Y:S04]  /*0460*/  LDG.E R2, desc[UR4][R4.64] ;  /* 0x0000000404027981 */ /* 0x000ea8000c1e1900 */
[----:B------:R-:W2:Y:S01]  /*0470*/  LDG.E R15, desc[UR4][R6.64] ;  /* 0x00000004060f7981 */ /* 0x000ea2000c1e1900 */
[----:B------:R-:W-:-:S04]  /*0480*/  IMAD.WIDE R8, R0, 0x4, R16 ;  /* 0x0000000400087825 */ /* 0x000fc800078e0210 */
[----:B------:R-:W-:-:S04]  /*0490*/  IMAD.WIDE R10, R0, 0x4, R4 ;  /* 0x00000004000a7825 */ /* 0x000fc800078e0204 */
[----:B------:R-:W-:-:S04]  /*04a0*/  IMAD.WIDE R12, R0, 0x4, R6 ;  /* 0x00000004000c7825 */ /* 0x000fc800078e0206 */
[----:B--2---:R-:W-:-:S05]  /*04b0*/  FADD R21, R2, R15 ;  /* 0x0000000f02157221 */ /* 0x004fca0000000000 */
        /* <DEDUP_REMOVED lines=8> */
[----:B------:R-:W1:Y:S04]  /*0540*/  LDG.E R4, desc[UR4][R4.64] ;  /* 0x0000000404047981 */ /* 0x000e68000c1e1900 */
[----:B------:R-:W1:Y:S01]  /*0550*/  LDG.E R7, desc[UR4][R6.64] ;  /* 0x0000000406077981 */ /* 0x000e62000c1e1900 */
[C---:B0-----:R-:W-:Y:S01]  /*0560*/  IMAD.WIDE R16, R0.reuse, 0x4, R14 ;  /* 0x0000000400107825 */ /* 0x041fe200078e020e */
[----:B------:R-:W-:-:S04]  /*0570*/  LEA R3, R0, R3, 0x2 ;  /* 0x0000000300037211 */ /* 0x000fc800078e10ff */
[----:B------:R-:W-:Y:S01]  /*0580*/  ISETP.GE.AND P0, PT, R3, 0x100000, PT ;  /* 0x001000000300780c */ /* 0x000fe20003f06270 */
[----:B-1----:R-:W-:-:S05]  /*0590*/  FADD R9, R4, R7 ;  /* 0x0000000704097221 */ /* 0x002fca0000000000 */
[----:B------:R2:W-:Y:S07]  /*05a0*/  STG.E desc[UR4][R16.64], R9 ;  /* 0x0000000910007986 */ /* 0x0005ee000c101904 */
[----:B------:R-:W-:Y:S05]  /*05b0*/  @!P0 BRA `(.L_x_3) ;  /* 0xfffffffc00788947 */ /* 0x000fea000383ffff */
[----:B------:R-:W-:Y:S05]  /*05c0*/  EXIT ;  /* 0x000000000000794d */ /* 0x000fea0003800000 */
.L_x_4:
[----:B------:R-:W-:-:S00]  /*05d0*/  BRA `(.L_x_4) ;  /* 0xfffffffc00fc7947 */ /* 0x000fc0000383ffff */
[----:B------:R-:W-:-:S00]  /*05e0*/  NOP ;  /* 0x0000000000007918 */ /* 0x000fc00000000000 */
        /* <DEDUP_REMOVED lines=9> */
.L_x_5:


//--------------------- .nv.shared.reserved.0     --------------------------
	.section	.nv.shared.reserved.0,"aw",@nobits
	.weak		__nv_reservedSMEM_offset_0_alias
	.size		__nv_reservedSMEM_offset_0_alias, 0, 64
	.other		__nv_reservedSMEM_offset_0_alias,@"STO_CUDA_RESERVED_SHARED STV_DEFAULT"
__nv_reservedSMEM_offset_0_alias:
	.zero		0
	.zero		64


//--------------------- .nv.constant0._Z3addPfS_S_ --------------------------
	.section	.nv.constant0._Z3addPfS_S_,"a",@progbits
	.sectionflags	@""
	.align	4
.nv.constant0._Z3addPfS_S_:
	.zero		920


//--------------------- SYMBOLS --------------------------

	.type		.nv.reservedSmem.offset0,@object
	.size		.nv.reservedSmem.offset0,0x4
